//
// Generated by NVIDIA NVVM Compiler
//
// Compiler Build ID: CL-36424714
// Cuda compilation tools, release 13.0, V13.0.88
// Based on NVVM 20.0.0
//

.version 9.0
.target sm_100
.address_size 64

	// .globl	_Z26fft64_shared_memory_kernelPK6float2PS_i
.const .align 4 .b8 cos_table_64[128];
.const .align 4 .b8 sin_table_64[128];
.extern .shared .align 16 .b8 shmem[];

.visible .entry _Z26fft64_shared_memory_kernelPK6float2PS_i(
	.param .u64 .ptr .align 1 _Z26fft64_shared_memory_kernelPK6float2PS_i_param_0,
	.param .u64 .ptr .align 1 _Z26fft64_shared_memory_kernelPK6float2PS_i_param_1,
	.param .u32 _Z26fft64_shared_memory_kernelPK6float2PS_i_param_2
)
{
	.reg .pred 	%p<8>;
	.reg .b32 	%r<61>;
	.reg .b32 	%f<95>;
	.reg .b64 	%rd<34>;

	ld.param.u64 	%rd1, [_Z26fft64_shared_memory_kernelPK6float2PS_i_param_0];
	ld.param.u64 	%rd2, [_Z26fft64_shared_memory_kernelPK6float2PS_i_param_1];
	ld.param.u32 	%r12, [_Z26fft64_shared_memory_kernelPK6float2PS_i_param_2];
	mov.u32 	%r1, %tid.x;
	mov.u32 	%r2, %tid.y;
	mov.u32 	%r13, %ctaid.x;
	shl.b32 	%r14, %r13, 4;
	add.s32 	%r3, %r14, %r1;
	setp.ge.s32 	%p1, %r3, %r12;
	@%p1 bra 	$L__BB0_14;
	cvta.to.global.u64 	%rd3, %rd1;
	shl.b32 	%r15, %r3, 6;
	add.s32 	%r4, %r15, %r2;
	shr.u32 	%r16, %r2, 4;
	shl.b32 	%r17, %r2, 4;
	and.b32  	%r18, %r17, 16;
	shl.b32 	%r19, %r2, 2;
	and.b32  	%r20, %r19, 8;
	or.b32  	%r21, %r18, %r20;
	and.b32  	%r22, %r2, 4;
	or.b32  	%r23, %r22, %r21;
	shr.u32 	%r24, %r2, 2;
	and.b32  	%r25, %r24, 2;
	or.b32  	%r26, %r23, %r25;
	and.b32  	%r27, %r16, 1;
	or.b32  	%r28, %r27, %r26;
	shl.b32 	%r29, %r1, 9;
	mov.u32 	%r30, shmem;
	add.s32 	%r5, %r30, %r29;
	shl.b32 	%r31, %r28, 4;
	and.b32  	%r32, %r24, 8;
	or.b32  	%r33, %r31, %r32;
	add.s32 	%r34, %r5, %r33;
	mul.wide.u32 	%rd4, %r4, 8;
	add.s64 	%rd5, %rd3, %rd4;
	ld.global.v2.f32 	{%f1, %f2}, [%rd5];
	st.shared.v2.f32 	[%r34], {%f1, %f2};
	bar.sync 	0;
	and.b32  	%r35, %r2, 1;
	setp.eq.b32 	%p2, %r35, 1;
	shl.b32 	%r36, %r2, 3;
	add.s32 	%r6, %r5, %r36;
	@%p2 bra 	$L__BB0_3;
	ld.const.f32 	%f3, [cos_table_64];
	ld.const.f32 	%f4, [sin_table_64];
	ld.shared.v2.f32 	{%f5, %f6}, [%r6];
	ld.shared.v2.f32 	{%f7, %f8}, [%r6+8];
	mul.f32 	%f9, %f3, %f7;
	mul.f32 	%f10, %f4, %f8;
	sub.f32 	%f11, %f9, %f10;
	mul.f32 	%f12, %f3, %f8;
	fma.rn.f32 	%f13, %f4, %f7, %f12;
	add.f32 	%f14, %f5, %f11;
	add.f32 	%f15, %f6, %f13;
	st.shared.v2.f32 	[%r6], {%f14, %f15};
	sub.f32 	%f16, %f5, %f11;
	sub.f32 	%f17, %f6, %f13;
	st.shared.v2.f32 	[%r6+8], {%f16, %f17};
$L__BB0_3:
	bar.sync 	0;
	and.b32  	%r7, %r2, 3;
	setp.gt.u32 	%p3, %r7, 1;
	@%p3 bra 	$L__BB0_5;
	and.b32  	%r37, %r2, 1020;
	or.b32  	%r38, %r37, %r7;
	shl.b32 	%r39, %r7, 4;
	mul.wide.u32 	%rd6, %r39, 4;
	mov.u64 	%rd7, cos_table_64;
	add.s64 	%rd8, %rd7, %rd6;
	ld.const.f32 	%f18, [%rd8];
	mov.u64 	%rd9, sin_table_64;
	add.s64 	%rd10, %rd9, %rd6;
	ld.const.f32 	%f19, [%rd10];
	shl.b32 	%r40, %r38, 3;
	add.s32 	%r41, %r5, %r40;
	ld.shared.v2.f32 	{%f20, %f21}, [%r41];
	ld.shared.v2.f32 	{%f22, %f23}, [%r41+16];
	mul.f32 	%f24, %f18, %f22;
	mul.f32 	%f25, %f19, %f23;
	sub.f32 	%f26, %f24, %f25;
	mul.f32 	%f27, %f18, %f23;
	fma.rn.f32 	%f28, %f19, %f22, %f27;
	add.f32 	%f29, %f20, %f26;
	add.f32 	%f30, %f21, %f28;
	st.shared.v2.f32 	[%r41], {%f29, %f30};
	sub.f32 	%f31, %f20, %f26;
	sub.f32 	%f32, %f21, %f28;
	st.shared.v2.f32 	[%r41+16], {%f31, %f32};
$L__BB0_5:
	bar.sync 	0;
	and.b32  	%r8, %r2, 7;
	setp.gt.u32 	%p4, %r8, 3;
	@%p4 bra 	$L__BB0_7;
	and.b32  	%r42, %r2, 1016;
	or.b32  	%r43, %r42, %r8;
	shl.b32 	%r44, %r8, 3;
	mul.wide.u32 	%rd11, %r44, 4;
	mov.u64 	%rd12, cos_table_64;
	add.s64 	%rd13, %rd12, %rd11;
	ld.const.f32 	%f33, [%rd13];
	mov.u64 	%rd14, sin_table_64;
	add.s64 	%rd15, %rd14, %rd11;
	ld.const.f32 	%f34, [%rd15];
	shl.b32 	%r45, %r43, 3;
	add.s32 	%r46, %r5, %r45;
	ld.shared.v2.f32 	{%f35, %f36}, [%r46];
	ld.shared.v2.f32 	{%f37, %f38}, [%r46+32];
	mul.f32 	%f39, %f33, %f37;
	mul.f32 	%f40, %f34, %f38;
	sub.f32 	%f41, %f39, %f40;
	mul.f32 	%f42, %f33, %f38;
	fma.rn.f32 	%f43, %f34, %f37, %f42;
	add.f32 	%f44, %f35, %f41;
	add.f32 	%f45, %f36, %f43;
	st.shared.v2.f32 	[%r46], {%f44, %f45};
	sub.f32 	%f46, %f35, %f41;
	sub.f32 	%f47, %f36, %f43;
	st.shared.v2.f32 	[%r46+32], {%f46, %f47};
$L__BB0_7:
	bar.sync 	0;
	and.b32  	%r9, %r2, 15;
	setp.gt.u32 	%p5, %r9, 7;
	@%p5 bra 	$L__BB0_9;
	and.b32  	%r47, %r2, 1008;
	or.b32  	%r48, %r47, %r9;
	shl.b32 	%r49, %r9, 2;
	mul.wide.u32 	%rd16, %r49, 4;
	mov.u64 	%rd17, cos_table_64;
	add.s64 	%rd18, %rd17, %rd16;
	ld.const.f32 	%f48, [%rd18];
	mov.u64 	%rd19, sin_table_64;
	add.s64 	%rd20, %rd19, %rd16;
	ld.const.f32 	%f49, [%rd20];
	shl.b32 	%r50, %r48, 3;
	add.s32 	%r51, %r5, %r50;
	ld.shared.v2.f32 	{%f50, %f51}, [%r51];
	ld.shared.v2.f32 	{%f52, %f53}, [%r51+64];
	mul.f32 	%f54, %f48, %f52;
	mul.f32 	%f55, %f49, %f53;
	sub.f32 	%f56, %f54, %f55;
	mul.f32 	%f57, %f48, %f53;
	fma.rn.f32 	%f58, %f49, %f52, %f57;
	add.f32 	%f59, %f50, %f56;
	add.f32 	%f60, %f51, %f58;
	st.shared.v2.f32 	[%r51], {%f59, %f60};
	sub.f32 	%f61, %f50, %f56;
	sub.f32 	%f62, %f51, %f58;
	st.shared.v2.f32 	[%r51+64], {%f61, %f62};
$L__BB0_9:
	bar.sync 	0;
	and.b32  	%r10, %r2, 31;
	setp.gt.u32 	%p6, %r10, 15;
	@%p6 bra 	$L__BB0_11;
	and.b32  	%r52, %r2, 992;
	or.b32  	%r53, %r52, %r10;
	shl.b32 	%r54, %r10, 1;
	mul.wide.u32 	%rd21, %r54, 4;
	mov.u64 	%rd22, cos_table_64;
	add.s64 	%rd23, %rd22, %rd21;
	ld.const.f32 	%f63, [%rd23];
	mov.u64 	%rd24, sin_table_64;
	add.s64 	%rd25, %rd24, %rd21;
	ld.const.f32 	%f64, [%rd25];
	shl.b32 	%r55, %r53, 3;
	add.s32 	%r56, %r5, %r55;
	ld.shared.v2.f32 	{%f65, %f66}, [%r56];
	ld.shared.v2.f32 	{%f67, %f68}, [%r56+128];
	mul.f32 	%f69, %f63, %f67;
	mul.f32 	%f70, %f64, %f68;
	sub.f32 	%f71, %f69, %f70;
	mul.f32 	%f72, %f63, %f68;
	fma.rn.f32 	%f73, %f64, %f67, %f72;
	add.f32 	%f74, %f65, %f71;
	add.f32 	%f75, %f66, %f73;
	st.shared.v2.f32 	[%r56], {%f74, %f75};
	sub.f32 	%f76, %f65, %f71;
	sub.f32 	%f77, %f66, %f73;
	st.shared.v2.f32 	[%r56+128], {%f76, %f77};
$L__BB0_11:
	bar.sync 	0;
	and.b32  	%r11, %r2, 63;
	setp.gt.u32 	%p7, %r11, 31;
	@%p7 bra 	$L__BB0_13;
	and.b32  	%r57, %r2, 960;
	or.b32  	%r58, %r57, %r11;
	mul.wide.u32 	%rd26, %r11, 4;
	mov.u64 	%rd27, cos_table_64;
	add.s64 	%rd28, %rd27, %rd26;
	ld.const.f32 	%f78, [%rd28];
	mov.u64 	%rd29, sin_table_64;
	add.s64 	%rd30, %rd29, %rd26;
	ld.const.f32 	%f79, [%rd30];
	shl.b32 	%r59, %r58, 3;
	add.s32 	%r60, %r5, %r59;
	ld.shared.v2.f32 	{%f80, %f81}, [%r60];
	ld.shared.v2.f32 	{%f82, %f83}, [%r60+256];
	mul.f32 	%f84, %f78, %f82;
	mul.f32 	%f85, %f79, %f83;
	sub.f32 	%f86, %f84, %f85;
	mul.f32 	%f87, %f78, %f83;
	fma.rn.f32 	%f88, %f79, %f82, %f87;
	add.f32 	%f89, %f80, %f86;
	add.f32 	%f90, %f81, %f88;
	st.shared.v2.f32 	[%r60], {%f89, %f90};
	sub.f32 	%f91, %f80, %f86;
	sub.f32 	%f92, %f81, %f88;
	st.shared.v2.f32 	[%r60+256], {%f91, %f92};
$L__BB0_13:
	bar.sync 	0;
	cvta.to.global.u64 	%rd31, %rd2;
	add.s64 	%rd33, %rd31, %rd4;
	ld.shared.v2.f32 	{%f93, %f94}, [%r6];
	st.global.v2.f32 	[%rd33], {%f93, %f94};
$L__BB0_14:
	ret;

}


// ===== COMPILED SASS (sm_100) =====

	.target	sm_100

	.elftype	@"ET_EXEC"


//--------------------- .note.nv.tkinfo           --------------------------
	.section	.note.nv.tkinfo,"",@"SHT_NOTE"
	.sectionflags	@"SHF_NOTE_NV_TKINFO"
	.tkinfo
        /*0018*/ 	.word	0x00000002
        /*0030*/ 	.string	""
        /*0030*/ 	.string	"ptxas"
        /*0030*/ 	.string	"Cuda compilation tools, release 13.0, V13.0.88"
        /*0030*/ 	.string	"Build cuda_13.0.r13.0/compiler.36424714_0"
        /*0030*/ 	.string	"-arch sm_100 -m 64 "



//--------------------- .note.nv.cuinfo           --------------------------
	.section	.note.nv.cuinfo,"",@"SHT_NOTE"
	.sectionflags	@"SHF_NOTE_NV_CUINFO"
        /*0018*/ 	.short	0x0002
        /*001a*/ 	.short	0x0064
        /*001c*/ 	.short	0x0082
	.zero		2


//--------------------- .nv.info                  --------------------------
	.section	.nv.info,"",@"SHT_CUDA_INFO"
	.align	4


	//----- nvinfo : EIATTR_REGCOUNT
	.align		4
        /*0000*/ 	.byte	0x04, 0x2f
        /*0002*/ 	.short	(.L_3 - .L_2)
	.align		4
.L_2:
        /*0004*/ 	.word	index@(_Z26fft64_shared_memory_kernelPK6float2PS_i)
        /*0008*/ 	.word	0x00000015


	//----- nvinfo : EIATTR_FRAME_SIZE
	.align		4
.L_3:
        /*000c*/ 	.byte	0x04, 0x11
        /*000e*/ 	.short	(.L_5 - .L_4)
	.align		4
.L_4:
        /*0010*/ 	.word	index@(_Z26fft64_shared_memory_kernelPK6float2PS_i)
        /*0014*/ 	.word	0x00000000


	//----- nvinfo : EIATTR_MIN_STACK_SIZE
	.align		4
.L_5:
        /*0018*/ 	.byte	0x04, 0x12
        /*001a*/ 	.short	(.L_7 - .L_6)
	.align		4
.L_6:
        /*001c*/ 	.word	index@(_Z26fft64_shared_memory_kernelPK6float2PS_i)
        /*0020*/ 	.word	0x00000000
.L_7:


//--------------------- .nv.compat                --------------------------
	.section	.nv.compat,"",@"SHT_CUDA_COMPAT_INFO"
	.align	4
        /*0000*/ 	.byte	0x02, 0x09, 0x00, 0x00, 0x02, 0x02, 0x01, 0x00, 0x02, 0x05, 0x05, 0x00, 0x03, 0x07, 0x01, 0x01
        /*0010*/ 	.byte	0x02, 0x03, 0x00, 0x00, 0x02, 0x06, 0x01, 0x00, 0x04, 0x0b, 0x08, 0x00, 0x09, 0x00, 0x00, 0x00
        /*0020*/ 	.byte	0x00, 0x00, 0x00, 0x00


//--------------------- .nv.info._Z26fft64_shared_memory_kernelPK6float2PS_i --------------------------
	.section	.nv.info._Z26fft64_shared_memory_kernelPK6float2PS_i,"",@"SHT_CUDA_INFO"
	.sectionflags	@""
	.align	4


	//----- nvinfo : EIATTR_CUDA_API_VERSION
	.align		4
        /*0000*/ 	.byte	0x04, 0x37
        /*0002*/ 	.short	(.L_9 - .L_8)
.L_8:
        /*0004*/ 	.word	0x00000082


	//----- nvinfo : EIATTR_KPARAM_INFO
	.align		4
.L_9:
        /*0008*/ 	.byte	0x04, 0x17
        /*000a*/ 	.short	(.L_11 - .L_10)
.L_10:
        /*000c*/ 	.word	0x00000000
        /*0010*/ 	.short	0x0002
        /*0012*/ 	.short	0x0010
        /*0014*/ 	.byte	0x00, 0xf0, 0x11, 0x00


	//----- nvinfo : EIATTR_KPARAM_INFO
	.align		4
.L_11:
        /*0018*/ 	.byte	0x04, 0x17
        /*001a*/ 	.short	(.L_13 - .L_12)
.L_12:
        /*001c*/ 	.word	0x00000000
        /*0020*/ 	.short	0x0001
        /*0022*/ 	.short	0x0008
        /*0024*/ 	.byte	0x00, 0xf5, 0x21, 0x00


	//----- nvinfo : EIATTR_KPARAM_INFO
	.align		4
.L_13:
        /*0028*/ 	.byte	0x04, 0x17
        /*002a*/ 	.short	(.L_15 - .L_14)
.L_14:
        /*002c*/ 	.word	0x00000000
        /*0030*/ 	.short	0x0000
        /*0032*/ 	.short	0x0000
        /*0034*/ 	.byte	0x00, 0xf5, 0x21, 0x00


	//----- nvinfo : EIATTR_SPARSE_MMA_MASK
	.align		4
.L_15:
        /*0038*/ 	.byte	0x03, 0x50
        /*003a*/ 	.short	0x0000


	//----- nvinfo : EIATTR_MAXREG_COUNT
	.align		4
        /*003c*/ 	.byte	0x03, 0x1b
        /*003e*/ 	.short	0x00ff


	//----- nvinfo : EIATTR_NUM_BARRIERS
	.align		4
        /*0040*/ 	.byte	0x02, 0x4c
        /*0042*/ 	.byte	0x01
	.zero		1


	//----- nvinfo : EIATTR_MERCURY_ISA_VERSION
	.align		4
        /*0044*/ 	.byte	0x03, 0x5f
        /*0046*/ 	.short	0x0101


	//----- nvinfo : EIATTR_VRC_CTA_INIT_COUNT
	.align		4
        /*0048*/ 	.byte	0x02, 0x4a
	.zero		1
	.zero		1


	//----- nvinfo : EIATTR_EXIT_INSTR_OFFSETS
	.align		4
        /*004c*/ 	.byte	0x04, 0x1c
        /*004e*/ 	.short	(.L_17 - .L_16)


	//   ....[0]....
.L_16:
        /*0050*/ 	.word	0x00000060


	//   ....[1]....
        /*0054*/ 	.word	0x00000b40


	//----- nvinfo : EIATTR_CRS_STACK_SIZE
	.align		4
.L_17:
        /*0058*/ 	.byte	0x04, 0x1e
        /*005a*/ 	.short	(.L_19 - .L_18)
.L_18:
        /*005c*/ 	.word	0x00000000


	//----- nvinfo : EIATTR_CBANK_PARAM_SIZE
	.align		4
.L_19:
        /*0060*/ 	.byte	0x03, 0x19
        /*0062*/ 	.short	0x0014


	//----- nvinfo : EIATTR_PARAM_CBANK
	.align		4
        /*0064*/ 	.byte	0x04, 0x0a
        /*0066*/ 	.short	(.L_21 - .L_20)
	.align		4
.L_20:
        /*0068*/ 	.word	index@(.nv.constant0._Z26fft64_shared_memory_kernelPK6float2PS_i)
        /*006c*/ 	.short	0x0380
        /*006e*/ 	.short	0x0014


	//----- nvinfo : EIATTR_SW_WAR
	.align		4
.L_21:
        /*0070*/ 	.byte	0x04, 0x36
        /*0072*/ 	.short	(.L_23 - .L_22)
.L_22:
        /*0074*/ 	.word	0x00000008
.L_23:


//--------------------- .nv.callgraph             --------------------------
	.section	.nv.callgraph,"",@"SHT_CUDA_CALLGRAPH"
	.align	4
	.sectionentsize	8
	.align		4
        /*0000*/ 	.word	0x00000000
	.align		4
        /*0004*/ 	.word	0xffffffff
	.align		4
        /*0008*/ 	.word	0x00000000
	.align		4
        /*000c*/ 	.word	0xfffffffe
	.align		4
        /*0010*/ 	.word	0x00000000
	.align		4
        /*0014*/ 	.word	0xfffffffd
	.align		4
        /*0018*/ 	.word	0x00000000
	.align		4
        /*001c*/ 	.word	0xfffffffc


//--------------------- .nv.constant3             --------------------------
	.section	.nv.constant3,"a",@progbits
	.align	4
.nv.constant3:
	.type		cos_table_64,@object
	.size		cos_table_64,(sin_table_64 - cos_table_64)
cos_table_64:
	.zero		128
	.type		sin_table_64,@object
	.size		sin_table_64,(.L_1 - sin_table_64)
sin_table_64:
	.zero		128
.L_1:


//--------------------- .text._Z26fft64_shared_memory_kernelPK6float2PS_i --------------------------
	.section	.text._Z26fft64_shared_memory_kernelPK6float2PS_i,"ax",@progbits
	.align	128
        .global         _Z26fft64_shared_memory_kernelPK6float2PS_i
        .type           _Z26fft64_shared_memory_kernelPK6float2PS_i,@function
        .size           _Z26fft64_shared_memory_kernelPK6float2PS_i,(.L_x_13 - _Z26fft64_shared_memory_kernelPK6float2PS_i)
        .other          _Z26fft64_shared_memory_kernelPK6float2PS_i,@"STO_CUDA_ENTRY STV_DEFAULT"
_Z26fft64_shared_memory_kernelPK6float2PS_i:
.text._Z26fft64_shared_memory_kernelPK6float2PS_i:
[----:B------:R-:W-:Y:S01]  /*0000*/  LDC R1, c[0x0][0x37c] ;  /* 0x0000df00ff017b82 */ /* 0x000fe20000000800 */
[----:B------:R-:W0:Y:S01]  /*0010*/  S2R R9, SR_TID.X ;  /* 0x0000000000097919 */ /* 0x000e220000002100 */
[----:B------:R-:W1:Y:S01]  /*0020*/  LDCU UR4, c[0x0][0x390] ;  /* 0x00007200ff0477ac */ /* 0x000e620008000800 */
[----:B------:R-:W0:Y:S02]  /*0030*/  S2R R0, SR_CTAID.X ;  /* 0x0000000000007919 */ /* 0x000e240000002500 */
[----:B0-----:R-:W-:-:S04]  /*0040*/  LEA R3, R0, R9, 0x4 ;  /* 0x0000000900037211 */ /* 0x001fc800078e20ff */
[----:B-1----:R-:W-:-:S13]  /*0050*/  ISETP.GE.AND P0, PT, R3, UR4, PT ;  /* 0x0000000403007c0c */ /* 0x002fda000bf06270 */
[----:B------:R-:W-:Y:S05]  /*0060*/  @P0 EXIT ;  /* 0x000000000000094d */ /* 0x000fea0003800000 */
[----:B------:R-:W0:Y:S01]  /*0070*/  S2R R2, SR_TID.Y ;  /* 0x0000000000027919 */ /* 0x000e220000002200 */
[----:B------:R-:W1:Y:S01]  /*0080*/  LDC.64 R4, c[0x0][0x380] ;  /* 0x0000e000ff047b82 */ /* 0x000e620000000a00 */
[----:B------:R-:W2:Y:S01]  /*0090*/  LDCU.64 UR6, c[0x0][0x358] ;  /* 0x00006b00ff0677ac */ /* 0x000ea20008000a00 */
[----:B0-----:R-:W-:-:S05]  /*00a0*/  LEA R0, R3, R2, 0x6 ;  /* 0x0000000203007211 */ /* 0x001fca00078e30ff */
[----:B-1----:R-:W-:-:S06]  /*00b0*/  IMAD.WIDE.U32 R4, R0, 0x8, R4 ;  /* 0x0000000800047825 */ /* 0x002fcc00078e0004 */
[----:B--2---:R-:W2:Y:S01]  /*00c0*/  LDG.E.64 R4, desc[UR6][R4.64] ;  /* 0x0000000604047981 */ /* 0x004ea2000c1e1b00 */
[----:B------:R-:W0:Y:S01]  /*00d0*/  S2UR UR5, SR_CgaCtaId ;  /* 0x00000000000579c3 */ /* 0x000e220000008800 */
[C---:B------:R-:W-:Y:S01]  /*00e0*/  SHF.L.U32 R3, R2.reuse, 0x4, RZ ;  /* 0x0000000402037819 */ /* 0x040fe200000006ff */
[----:B------:R-:W-:Y:S01]  /*00f0*/  UMOV UR4, 0x400 ;  /* 0x0000040000047882 */ /* 0x000fe20000000000 */
[----:B------:R-:W-:Y:S01]  /*0100*/  SHF.L.U32 R6, R2, 0x2, RZ ;  /* 0x0000000202067819 */ /* 0x000fe200000006ff */
[----:B------:R-:W-:Y:S01]  /*0110*/  BSSY.RECONVERGENT B0, `(.L_x_0) ;  /* 0x000002b000007945 */ /* 0x000fe20003800200 */
[----:B------:R-:W-:Y:S02]  /*0120*/  LOP3.LUT R3, R3, 0x10, RZ, 0xc0, !PT ;  /* 0x0000001003037812 */ /* 0x000fe400078ec0ff */
[----:B------:R-:W-:Y:S02]  /*0130*/  SHF.R.U32.HI R7, RZ, 0x2, R2 ;  /* 0x00000002ff077819 */ /* 0x000fe40000011602 */
[----:B------:R-:W-:-:S02]  /*0140*/  LOP3.LUT R3, R3, 0x8, R6, 0xf8, !PT ;  /* 0x0000000803037812 */ /* 0x000fc400078ef806 */
[----:B------:R-:W-:Y:S02]  /*0150*/  LOP3.LUT R8, R2, 0x1, RZ, 0xc0, !PT ;  /* 0x0000000102087812 */ /* 0x000fe400078ec0ff */
[--C-:B------:R-:W-:Y:S02]  /*0160*/  LOP3.LUT R6, R3, 0x4, R2.reuse, 0xf8, !PT ;  /* 0x0000000403067812 */ /* 0x100fe400078ef802 */
[----:B------:R-:W-:Y:S02]  /*0170*/  SHF.R.U32.HI R3, RZ, 0x4, R2 ;  /* 0x00000004ff037819 */ /* 0x000fe40000011602 */
[----:B------:R-:W-:Y:S02]  /*0180*/  LOP3.LUT R6, R6, 0x2, R7, 0xf8, !PT ;  /* 0x0000000206067812 */ /* 0x000fe400078ef807 */
[----:B------:R-:W-:Y:S02]  /*0190*/  ISETP.NE.U32.AND P0, PT, R8, 0x1, PT ;  /* 0x000000010800780c */ /* 0x000fe40003f05070 */
[----:B------:R-:W-:-:S02]  /*01a0*/  LOP3.LUT R3, R6, 0x1, R3, 0xf8, !PT ;  /* 0x0000000106037812 */ /* 0x000fc400078ef803 */
[----:B------:R-:W-:Y:S01]  /*01b0*/  LOP3.LUT R6, R7, 0x8, RZ, 0xc0, !PT ;  /* 0x0000000807067812 */ /* 0x000fe200078ec0ff */
[----:B0-----:R-:W-:Y:S01]  /*01c0*/  ULEA UR4, UR5, UR4, 0x18 ;  /* 0x0000000405047291 */ /* 0x001fe2000f8ec0ff */
[C---:B------:R-:W-:Y:S02]  /*01d0*/  LOP3.LUT R16, R2.reuse, 0x3, RZ, 0xc0, !PT ;  /* 0x0000000302107812 */ /* 0x040fe400078ec0ff */
[----:B------:R-:W-:Y:S02]  /*01e0*/  LEA R12, R3, R6, 0x4 ;  /* 0x00000006030c7211 */ /* 0x000fe400078e20ff */
[C---:B------:R-:W-:Y:S02]  /*01f0*/  LOP3.LUT R10, R2.reuse, 0x7, RZ, 0xc0, !PT ;  /* 0x00000007020a7812 */ /* 0x040fe400078ec0ff */
[----:B------:R-:W-:Y:S02]  /*0200*/  LEA R7, R9, UR4, 0x9 ;  /* 0x0000000409077c11 */ /* 0x000fe4000f8e48ff */
[----:B------:R-:W-:-:S02]  /*0210*/  LOP3.LUT R8, R2, 0xf, RZ, 0xc0, !PT ;  /* 0x0000000f02087812 */ /* 0x000fc400078ec0ff */
[----:B------:R-:W-:Y:S02]  /*0220*/  IADD3 R12, PT, PT, R7, R12, RZ ;  /* 0x0000000c070c7210 */ /* 0x000fe40007ffe0ff */
[C---:B------:R-:W-:Y:S02]  /*0230*/  LOP3.LUT R6, R2.reuse, 0x1f, RZ, 0xc0, !PT ;  /* 0x0000001f02067812 */ /* 0x040fe400078ec0ff */
[----:B------:R-:W-:Y:S02]  /*0240*/  LOP3.LUT R3, R2, 0x3f, RZ, 0xc0, !PT ;  /* 0x0000003f02037812 */ /* 0x000fe400078ec0ff */
[----:B------:R-:W-:Y:S02]  /*0250*/  ISETP.GT.U32.AND P1, PT, R16, 0x1, PT ;  /* 0x000000011000780c */ /* 0x000fe40003f24070 */
[----:B------:R-:W-:Y:S02]  /*0260*/  ISETP.GT.U32.AND P2, PT, R10, 0x3, PT ;  /* 0x000000030a00780c */ /* 0x000fe40003f44070 */
[----:B------:R-:W-:-:S02]  /*0270*/  ISETP.GT.U32.AND P3, PT, R8, 0x7, PT ;  /* 0x000000070800780c */ /* 0x000fc40003f64070 */
[----:B------:R-:W-:Y:S02]  /*0280*/  ISETP.GT.U32.AND P4, PT, R6, 0xf, PT ;  /* 0x0000000f0600780c */ /* 0x000fe40003f84070 */
[----:B------:R-:W-:Y:S02]  /*0290*/  ISETP.GT.U32.AND P5, PT, R3, 0x1f, PT ;  /* 0x0000001f0300780c */ /* 0x000fe40003fa4070 */
[----:B------:R-:W-:Y:S01]  /*02a0*/  LEA R9, R2, R7, 0x3 ;  /* 0x0000000702097211 */ /* 0x000fe200078e18ff */
[----:B--2---:R0:W-:Y:S01]  /*02b0*/  STS.64 [R12], R4 ;  /* 0x000000040c007388 */ /* 0x0041e20000000a00 */
[----:B------:R-:W-:Y:S06]  /*02c0*/  BAR.SYNC.DEFER_BLOCKING 0x0 ;  /* 0x0000000000007b1d */ /* 0x000fec0000010000 */
[----:B------:R-:W-:Y:S05]  /*02d0*/  @!P0 BRA `(.L_x_1) ;  /* 0x0000000000388947 */ /* 0x000fea0003800000 */
[----:B0-----:R-:W0:Y:S01]  /*02e0*/  LDS.64 R12, [R9+0x8] ;  /* 0x00000800090c7984 */ /* 0x001e220000000a00 */
[----:B------:R-:W0:Y:S03]  /*02f0*/  LDCU UR5, c[0x3][URZ] ;  /* 0x00c00000ff0577ac */ /* 0x000e260008000800 */
[----:B------:R-:W1:Y:S01]  /*0300*/  LDS.64 R4, [R9] ;  /* 0x0000000009047984 */ /* 0x000e620000000a00 */
[----:B------:R-:W2:Y:S01]  /*0310*/  LDCU UR4, c[0x3][0x80] ;  /* 0x00c01000ff0477ac */ /* 0x000ea20008000800 */
[C---:B0-----:R-:W-:Y:S01]  /*0320*/  FMUL R11, R13.reuse, UR5 ;  /* 0x000000050d0b7c20 */ /* 0x041fe20008400000 */
[----:B--2---:R-:W-:-:S03]  /*0330*/  FMUL R13, R13, UR4 ;  /* 0x000000040d0d7c20 */ /* 0x004fc60008400000 */
[C---:B------:R-:W-:Y:S01]  /*0340*/  FFMA R14, R12.reuse, UR4, R11 ;  /* 0x000000040c0e7c23 */ /* 0x040fe2000800000b */
[----:B------:R-:W-:-:S03]  /*0350*/  FFMA R13, R12, UR5, -R13 ;  /* 0x000000050c0d7c23 */ /* 0x000fc6000800080d */
[C-C-:B-1----:R-:W-:Y:S01]  /*0360*/  FADD R15, R5.reuse, R14.reuse ;  /* 0x0000000e050f7221 */ /* 0x142fe20000000000 */
[----:B------:R-:W-:Y:S01]  /*0370*/  FADD R5, R5, -R14 ;  /* 0x8000000e05057221 */ /* 0x000fe20000000000 */
[C-C-:B------:R-:W-:Y:S01]  /*0380*/  FADD R14, R4.reuse, R13.reuse ;  /* 0x0000000d040e7221 */ /* 0x140fe20000000000 */
[----:B------:R-:W-:-:S04]  /*0390*/  FADD R4, R4, -R13 ;  /* 0x8000000d04047221 */ /* 0x000fc80000000000 */
[----:B------:R1:W-:Y:S04]  /*03a0*/  STS.64 [R9], R14 ;  /* 0x0000000e09007388 */ /* 0x0003e80000000a00 */
[----:B------:R1:W-:Y:S02]  /*03b0*/  STS.64 [R9+0x8], R4 ;  /* 0x0000080409007388 */ /* 0x0003e40000000a00 */
.L_x_1:
[----:B------:R-:W-:Y:S05]  /*03c0*/  BSYNC.RECONVERGENT B0 ;  /* 0x0000000000007941 */ /* 0x000fea0003800200 */
.L_x_0:
[----:B------:R-:W-:Y:S06]  /*03d0*/  BAR.SYNC.DEFER_BLOCKING 0x0 ;  /* 0x0000000000007b1d */ /* 0x000fec0000010000 */
[----:B------:R-:W-:Y:S04]  /*03e0*/  BSSY.RECONVERGENT B0, `(.L_x_2) ;  /* 0x0000015000007945 */ /* 0x000fe80003800200 */
[----:B------:R-:W-:Y:S05]  /*03f0*/  @P1 BRA `(.L_x_3) ;  /* 0x00000000004c1947 */ /* 0x000fea0003800000 */
[----:B------:R-:W-:Y:S02]  /*0400*/  SHF.L.U32 R16, R16, 0x4, RZ ;  /* 0x0000000410107819 */ /* 0x000fe400000006ff */
[----:B01----:R-:W-:Y:S02]  /*0410*/  LOP3.LUT R5, R2, 0x3fc, RZ, 0xc0, !PT ;  /* 0x000003fc02057812 */ /* 0x003fe400078ec0ff */
[----:B------:R-:W-:Y:S02]  /*0420*/  SHF.L.U32 R16, R16, 0x2, RZ ;  /* 0x0000000210107819 */ /* 0x000fe400000006ff */
[----:B------:R-:W-:Y:S02]  /*0430*/  LOP3.LUT R4, R5, 0x3, R2, 0xf8, !PT ;  /* 0x0000000305047812 */ /* 0x000fe400078ef802 */
[----:B------:R-:W0:Y:S02]  /*0440*/  LDC R11, c[0x3][R16] ;  /* 0x00c00000100b7b82 */ /* 0x000e240000000800 */
[----:B------:R-:W-:-:S05]  /*0450*/  LEA R15, R4, R7, 0x3 ;  /* 0x00000007040f7211 */ /* 0x000fca00078e18ff */
[----:B------:R-:W0:Y:S01]  /*0460*/  LDS.64 R12, [R15+0x10] ;  /* 0x000010000f0c7984 */ /* 0x000e220000000a00 */
[----:B------:R-:W1:Y:S03]  /*0470*/  LDC R14, c[0x3][R16+0x80] ;  /* 0x00c02000100e7b82 */ /* 0x000e660000000800 */
[----:B------:R-:W2:Y:S01]  /*0480*/  LDS.64 R4, [R15] ;  /* 0x000000000f047984 */ /* 0x000ea20000000a00 */
[-C--:B0-----:R-:W-:Y:S01]  /*0490*/  FMUL R17, R11, R13.reuse ;  /* 0x0000000d0b117220 */ /* 0x081fe20000400000 */
[----:B-1----:R-:W-:-:S03]  /*04a0*/  FMUL R18, R14, R13 ;  /* 0x0000000d0e127220 */ /* 0x002fc60000400000 */
[-C--:B------:R-:W-:Y:S01]  /*04b0*/  FFMA R14, R14, R12.reuse, R17 ;  /* 0x0000000c0e0e7223 */ /* 0x080fe20000000011 */
[----:B------:R-:W-:-:S03]  /*04c0*/  FFMA R11, R11, R12, -R18 ;  /* 0x0000000c0b0b7223 */ /* 0x000fc60000000812 */
[C-C-:B--2---:R-:W-:Y:S01]  /*04d0*/  FADD R13, R5.reuse, R14.reuse ;  /* 0x0000000e050d7221 */ /* 0x144fe20000000000 */
[----:B------:R-:W-:Y:S01]  /*04e0*/  FADD R5, R5, -R14 ;  /* 0x8000000e05057221 */ /* 0x000fe20000000000 */
[C-C-:B------:R-:W-:Y:S01]  /*04f0*/  FADD R12, R4.reuse, R11.reuse ;  /* 0x0000000b040c7221 */ /* 0x140fe20000000000 */
[----:B------:R-:W-:-:S04]  /*0500*/  FADD R4, R4, -R11 ;  /* 0x8000000b04047221 */ /* 0x000fc80000000000 */
[----:B------:R2:W-:Y:S04]  /*0510*/  STS.64 [R15], R12 ;  /* 0x0000000c0f007388 */ /* 0x0005e80000000a00 */
[----:B------:R2:W-:Y:S02]  /*0520*/  STS.64 [R15+0x10], R4 ;  /* 0x000010040f007388 */ /* 0x0005e40000000a00 */
.L_x_3:
[----:B------:R-:W-:Y:S05]  /*0530*/  BSYNC.RECONVERGENT B0 ;  /* 0x0000000000007941 */ /* 0x000fea0003800200 */
.L_x_2:
[----:B------:R-:W-:Y:S06]  /*0540*/  BAR.SYNC.DEFER_BLOCKING 0x0 ;  /* 0x0000000000007b1d */ /* 0x000fec0000010000 */
[----:B------:R-:W-:Y:S04]  /*0550*/  BSSY.RECONVERGENT B0, `(.L_x_4) ;  /* 0x0000015000007945 */ /* 0x000fe80003800200 */
[----:B------:R-:W-:Y:S05]  /*0560*/  @P2 BRA `(.L_x_5) ;  /* 0x00000000004c2947 */ /* 0x000fea0003800000 */
[----:B------:R-:W-:Y:S02]  /*0570*/  SHF.L.U32 R10, R10, 0x3, RZ ;  /* 0x000000030a0a7819 */ /* 0x000fe400000006ff */
[----:B012---:R-:W-:Y:S02]  /*0580*/  LOP3.LUT R5, R2, 0x3f8, RZ, 0xc0, !PT ;  /* 0x000003f802057812 */ /* 0x007fe400078ec0ff */
        /* <DEDUP_REMOVED lines=17> */
.L_x_5:
[----:B------:R-:W-:Y:S05]  /*06a0*/  BSYNC.RECONVERGENT B0 ;  /* 0x0000000000007941 */ /* 0x000fea0003800200 */
.L_x_4:
[----:B------:R-:W-:Y:S06]  /*06b0*/  BAR.SYNC.DEFER_BLOCKING 0x0 ;  /* 0x0000000000007b1d */ /* 0x000fec0000010000 */
[----:B------:R-:W-:Y:S04]  /*06c0*/  BSSY.RECONVERGENT B0, `(.L_x_6) ;  /* 0x0000015000007945 */ /* 0x000fe80003800200 */
[----:B------:R-:W-:Y:S05]  /*06d0*/  @P3 BRA `(.L_x_7) ;  /* 0x00000000004c3947 */ /* 0x000fea0003800000 */
[----:B------:R-:W-:Y:S02]  /*06e0*/  SHF.L.U32 R8, R8, 0x2, RZ ;  /* 0x0000000208087819 */ /* 0x000fe400000006ff */
[----:B0123--:R-:W-:Y:S02]  /*06f0*/  LOP3.LUT R5, R2, 0x3f0, RZ, 0xc0, !PT ;  /* 0x000003f002057812 */ /* 0x00ffe400078ec0ff */
        /* <DEDUP_REMOVED lines=17> */
.L_x_7:
[----:B------:R-:W-:Y:S05]  /*0810*/  BSYNC.RECONVERGENT B0 ;  /* 0x0000000000007941 */ /* 0x000fea0003800200 */
.L_x_6:
[----:B------:R-:W-:Y:S06]  /*0820*/  BAR.SYNC.DEFER_BLOCKING 0x0 ;  /* 0x0000000000007b1d */ /* 0x000fec0000010000 */
[----:B------:R-:W-:Y:S04]  /*0830*/  BSSY.RECONVERGENT B0, `(.L_x_8) ;  /* 0x0000015000007945 */ /* 0x000fe80003800200 */
[----:B------:R-:W-:Y:S05]  /*0840*/  @P4 BRA `(.L_x_9) ;  /* 0x00000000004c4947 */ /* 0x000fea0003800000 */
[----:B------:R-:W-:Y:S02]  /*0850*/  SHF.L.U32 R6, R6, 0x1, RZ ;  /* 0x0000000106067819 */ /* 0x000fe400000006ff */
[----:B01234-:R-:W-:Y:S02]  /*0860*/  LOP3.LUT R5, R2, 0x3e0, RZ, 0xc0, !PT ;  /* 0x000003e002057812 */ /* 0x01ffe400078ec0ff */
        /* <DEDUP_REMOVED lines=17> */
.L_x_9:
[----:B------:R-:W-:Y:S05]  /*0980*/  BSYNC.RECONVERGENT B0 ;  /* 0x0000000000007941 */ /* 0x000fea0003800200 */
.L_x_8:
[----:B------:R-:W-:Y:S06]  /*0990*/  BAR.SYNC.DEFER_BLOCKING 0x0 ;  /* 0x0000000000007b1d */ /* 0x000fec0000010000 */
[----:B------:R-:W-:Y:S04]  /*09a0*/  BSSY.RECONVERGENT B0, `(.L_x_10) ;  /* 0x0000014000007945 */ /* 0x000fe80003800200 */
[----:B------:R-:W-:Y:S05]  /*09b0*/  @P5 BRA `(.L_x_11) ;  /* 0x0000000000485947 */ /* 0x000fea0003800000 */
        /* <DEDUP_REMOVED lines=18> */
.L_x_11:
[----:B------:R-:W-:Y:S05]  /*0ae0*/  BSYNC.RECONVERGENT B0 ;  /* 0x0000000000007941 */ /* 0x000fea0003800200 */
.L_x_10:
[----:B------:R-:W-:Y:S08]  /*0af0*/  BAR.SYNC.DEFER_BLOCKING 0x0 ;  /* 0x0000000000007b1d */ /* 0x000ff00000010000 */
[----:B0-----:R-:W0:Y:S01]  /*0b00*/  LDC.64 R2, c[0x0][0x388] ;  /* 0x0000e200ff027b82 */ /* 0x001e220000000a00 */
[----:B-1----:R-:W1:Y:S01]  /*0b10*/  LDS.64 R8, [R9] ;  /* 0x0000000009087984 */ /* 0x002e620000000a00 */
[----:B0-----:R-:W-:-:S05]  /*0b20*/  IMAD.WIDE.U32 R2, R0, 0x8, R2 ;  /* 0x0000000800027825 */ /* 0x001fca00078e0002 */
[----:B-1----:R-:W-:Y:S01]  /*0b30*/  STG.E.64 desc[UR6][R2.64], R8 ;  /* 0x0000000802007986 */ /* 0x002fe2000c101b06 */
[----:B------:R-:W-:Y:S05]  /*0b40*/  EXIT ;  /* 0x000000000000794d */ /* 0x000fea0003800000 */
.L_x_12:
[----:B------:R-:W-:-:S00]  /*0b50*/  BRA `(.L_x_12) ;  /* 0xfffffffc00fc7947 */ /* 0x000fc0000383ffff */
[----:B------:R-:W-:-:S00]  /*0b60*/  NOP ;  /* 0x0000000000007918 */ /* 0x000fc00000000000 */
        /* <DEDUP_REMOVED lines=9> */
.L_x_13:


//--------------------- .nv.shared._Z26fft64_shared_memory_kernelPK6float2PS_i --------------------------
	.section	.nv.shared._Z26fft64_shared_memory_kernelPK6float2PS_i,"aw",@nobits
	.sectionflags	@""
	.align	16
	.zero		1024


//--------------------- .nv.shared.reserved.0     --------------------------
	.section	.nv.shared.reserved.0,"aw",@nobits
	.weak		__nv_reservedSMEM_offset_0_alias
	.size		__nv_reservedSMEM_offset_0_alias, 0, 64
	.other		__nv_reservedSMEM_offset_0_alias,@"STO_CUDA_RESERVED_SHARED STV_DEFAULT"
__nv_reservedSMEM_offset_0_alias:
	.zero		0
	.zero		64


//--------------------- .nv.constant0._Z26fft64_shared_memory_kernelPK6float2PS_i --------------------------
	.section	.nv.constant0._Z26fft64_shared_memory_kernelPK6float2PS_i,"a",@progbits
	.sectionflags	@""
	.align	4
.nv.constant0._Z26fft64_shared_memory_kernelPK6float2PS_i:
	.zero		916


//--------------------- SYMBOLS --------------------------

	.type		.nv.reservedSmem.offset0,@object
	.size		.nv.reservedSmem.offset0,0x4
	.type		.nv.reservedSmem.cap,@object
	.size		.nv.reservedSmem.cap,0x4
